//
// Generated by NVIDIA NVVM Compiler
//
// Compiler Build ID: CL-36424714
// Cuda compilation tools, release 13.0, V13.0.88
// Based on NVVM 20.0.0
//

.version 9.0
.target sm_100
.address_size 64

	// .globl	_Z6vecAddPdS_S_i
.global .align 4 .b8 precalc_xorwow_matrix[102400];
.global .align 4 .b8 precalc_xorwow_offset_matrix[102400];
.global .align 4 .b8 mrg32k3aM1[2304];
.global .align 4 .b8 mrg32k3aM2[2304];
.global .align 4 .b8 mrg32k3aM1SubSeq[2016];
.global .align 4 .b8 mrg32k3aM2SubSeq[2016];
.global .align 4 .b8 mrg32k3aM1Seq[2304];
.global .align 4 .b8 mrg32k3aM2Seq[2304];
.const .align 8 .b8 __cr_lgamma_table[72];

.visible .entry _Z6vecAddPdS_S_i(
	.param .u64 .ptr .align 1 _Z6vecAddPdS_S_i_param_0,
	.param .u64 .ptr .align 1 _Z6vecAddPdS_S_i_param_1,
	.param .u64 .ptr .align 1 _Z6vecAddPdS_S_i_param_2,
	.param .u32 _Z6vecAddPdS_S_i_param_3
)
{
	.reg .pred 	%p<2>;
	.reg .b32 	%r<6>;
	.reg .b64 	%rd<11>;
	.reg .b64 	%fd<4>;

	ld.param.u64 	%rd1, [_Z6vecAddPdS_S_i_param_0];
	ld.param.u64 	%rd2, [_Z6vecAddPdS_S_i_param_1];
	ld.param.u64 	%rd3, [_Z6vecAddPdS_S_i_param_2];
	ld.param.u32 	%r2, [_Z6vecAddPdS_S_i_param_3];
	mov.u32 	%r3, %ntid.x;
	mov.u32 	%r4, %ctaid.x;
	mov.u32 	%r5, %tid.x;
	mad.lo.s32 	%r1, %r3, %r4, %r5;
	setp.ge.s32 	%p1, %r1, %r2;
	@%p1 bra 	$L__BB0_2;
	cvta.to.global.u64 	%rd4, %rd1;
	cvta.to.global.u64 	%rd5, %rd2;
	cvta.to.global.u64 	%rd6, %rd3;
	mul.wide.s32 	%rd7, %r1, 8;
	add.s64 	%rd8, %rd4, %rd7;
	ld.global.f64 	%fd1, [%rd8];
	add.s64 	%rd9, %rd5, %rd7;
	ld.global.f64 	%fd2, [%rd9];
	add.f64 	%fd3, %fd1, %fd2;
	add.s64 	%rd10, %rd6, %rd7;
	st.global.f64 	[%rd10], %fd3;
$L__BB0_2:
	ret;

}


// ===== COMPILED SASS (sm_100) =====

	.target	sm_100

	.elftype	@"ET_EXEC"


//--------------------- .note.nv.tkinfo           --------------------------
	.section	.note.nv.tkinfo,"",@"SHT_NOTE"
	.sectionflags	@"SHF_NOTE_NV_TKINFO"
	.tkinfo
        /*0018*/ 	.word	0x00000002
        /*0030*/ 	.string	""
        /*0030*/ 	.string	"ptxas"
        /*0030*/ 	.string	"Cuda compilation tools, release 13.0, V13.0.88"
        /*0030*/ 	.string	"Build cuda_13.0.r13.0/compiler.36424714_0"
        /*0030*/ 	.string	"-arch sm_100 -m 64 "



//--------------------- .note.nv.cuinfo           --------------------------
	.section	.note.nv.cuinfo,"",@"SHT_NOTE"
	.sectionflags	@"SHF_NOTE_NV_CUINFO"
        /*0018*/ 	.short	0x0002
        /*001a*/ 	.short	0x0064
        /*001c*/ 	.short	0x0082
	.zero		2


//--------------------- .nv.info                  --------------------------
	.section	.nv.info,"",@"SHT_CUDA_INFO"
	.align	4


	//----- nvinfo : EIATTR_REGCOUNT
	.align		4
        /*0000*/ 	.byte	0x04, 0x2f
        /*0002*/ 	.short	(.L_10 - .L_9)
	.align		4
.L_9:
        /*0004*/ 	.word	index@(_Z6vecAddPdS_S_i)
        /*0008*/ 	.word	0x0000000e


	//----- nvinfo : EIATTR_FRAME_SIZE
	.align		4
.L_10:
        /*000c*/ 	.byte	0x04, 0x11
        /*000e*/ 	.short	(.L_12 - .L_11)
	.align		4
.L_11:
        /*0010*/ 	.word	index@(_Z6vecAddPdS_S_i)
        /*0014*/ 	.word	0x00000000


	//----- nvinfo : EIATTR_MIN_STACK_SIZE
	.align		4
.L_12:
        /*0018*/ 	.byte	0x04, 0x12
        /*001a*/ 	.short	(.L_14 - .L_13)
	.align		4
.L_13:
        /*001c*/ 	.word	index@(_Z6vecAddPdS_S_i)
        /*0020*/ 	.word	0x00000000
.L_14:


//--------------------- .nv.compat                --------------------------
	.section	.nv.compat,"",@"SHT_CUDA_COMPAT_INFO"
	.align	4
        /*0000*/ 	.byte	0x02, 0x09, 0x00, 0x00, 0x02, 0x02, 0x01, 0x00, 0x02, 0x05, 0x05, 0x00, 0x03, 0x07, 0x01, 0x01
        /*0010*/ 	.byte	0x02, 0x03, 0x00, 0x00, 0x02, 0x06, 0x01, 0x00, 0x04, 0x0b, 0x08, 0x00, 0x01, 0x00, 0x00, 0x00
        /*0020*/ 	.byte	0x00, 0x00, 0x00, 0x00


//--------------------- .nv.info._Z6vecAddPdS_S_i --------------------------
	.section	.nv.info._Z6vecAddPdS_S_i,"",@"SHT_CUDA_INFO"
	.sectionflags	@""
	.align	4


	//----- nvinfo : EIATTR_CUDA_API_VERSION
	.align		4
        /*0000*/ 	.byte	0x04, 0x37
        /*0002*/ 	.short	(.L_16 - .L_15)
.L_15:
        /*0004*/ 	.word	0x00000082


	//----- nvinfo : EIATTR_KPARAM_INFO
	.align		4
.L_16:
        /*0008*/ 	.byte	0x04, 0x17
        /*000a*/ 	.short	(.L_18 - .L_17)
.L_17:
        /*000c*/ 	.word	0x00000000
        /*0010*/ 	.short	0x0003
        /*0012*/ 	.short	0x0018
        /*0014*/ 	.byte	0x00, 0xf0, 0x11, 0x00


	//----- nvinfo : EIATTR_KPARAM_INFO
	.align		4
.L_18:
        /*0018*/ 	.byte	0x04, 0x17
        /*001a*/ 	.short	(.L_20 - .L_19)
.L_19:
        /*001c*/ 	.word	0x00000000
        /*0020*/ 	.short	0x0002
        /*0022*/ 	.short	0x0010
        /*0024*/ 	.byte	0x00, 0xf5, 0x21, 0x00


	//----- nvinfo : EIATTR_KPARAM_INFO
	.align		4
.L_20:
        /*0028*/ 	.byte	0x04, 0x17
        /*002a*/ 	.short	(.L_22 - .L_21)
.L_21:
        /*002c*/ 	.word	0x00000000
        /*0030*/ 	.short	0x0001
        /*0032*/ 	.short	0x0008
        /*0034*/ 	.byte	0x00, 0xf5, 0x21, 0x00


	//----- nvinfo : EIATTR_KPARAM_INFO
	.align		4
.L_22:
        /*0038*/ 	.byte	0x04, 0x17
        /*003a*/ 	.short	(.L_24 - .L_23)
.L_23:
        /*003c*/ 	.word	0x00000000
        /*0040*/ 	.short	0x0000
        /*0042*/ 	.short	0x0000
        /*0044*/ 	.byte	0x00, 0xf5, 0x21, 0x00


	//----- nvinfo : EIATTR_SPARSE_MMA_MASK
	.align		4
.L_24:
        /*0048*/ 	.byte	0x03, 0x50
        /*004a*/ 	.short	0x0000


	//----- nvinfo : EIATTR_MAXREG_COUNT
	.align		4
        /*004c*/ 	.byte	0x03, 0x1b
        /*004e*/ 	.short	0x00ff


	//----- nvinfo : EIATTR_MERCURY_ISA_VERSION
	.align		4
        /*0050*/ 	.byte	0x03, 0x5f
        /*0052*/ 	.short	0x0101


	//----- nvinfo : EIATTR_VRC_CTA_INIT_COUNT
	.align		4
        /*0054*/ 	.byte	0x02, 0x4a
	.zero		1
	.zero		1


	//----- nvinfo : EIATTR_EXIT_INSTR_OFFSETS
	.align		4
        /*0058*/ 	.byte	0x04, 0x1c
        /*005a*/ 	.short	(.L_26 - .L_25)


	//   ....[0]....
.L_25:
        /*005c*/ 	.word	0x00000070


	//   ....[1]....
        /*0060*/ 	.word	0x00000130


	//----- nvinfo : EIATTR_CBANK_PARAM_SIZE
	.align		4
.L_26:
        /*0064*/ 	.byte	0x03, 0x19
        /*0066*/ 	.short	0x001c


	//----- nvinfo : EIATTR_PARAM_CBANK
	.align		4
        /*0068*/ 	.byte	0x04, 0x0a
        /*006a*/ 	.short	(.L_28 - .L_27)
	.align		4
.L_27:
        /*006c*/ 	.word	index@(.nv.constant0._Z6vecAddPdS_S_i)
        /*0070*/ 	.short	0x0380
        /*0072*/ 	.short	0x001c


	//----- nvinfo : EIATTR_SW_WAR
	.align		4
.L_28:
        /*0074*/ 	.byte	0x04, 0x36
        /*0076*/ 	.short	(.L_30 - .L_29)
.L_29:
        /*0078*/ 	.word	0x00000008
.L_30:


//--------------------- .nv.callgraph             --------------------------
	.section	.nv.callgraph,"",@"SHT_CUDA_CALLGRAPH"
	.align	4
	.sectionentsize	8
	.align		4
        /*0000*/ 	.word	0x00000000
	.align		4
        /*0004*/ 	.word	0xffffffff
	.align		4
        /*0008*/ 	.word	0x00000000
	.align		4
        /*000c*/ 	.word	0xfffffffe
	.align		4
        /*0010*/ 	.word	0x00000000
	.align		4
        /*0014*/ 	.word	0xfffffffd
	.align		4
        /*0018*/ 	.word	0x00000000
	.align		4
        /*001c*/ 	.word	0xfffffffc


//--------------------- .nv.constant4             --------------------------
	.section	.nv.constant4,"a",@progbits
	.align	8
	.align		8
.nv.constant4:
        /*0000*/ 	.dword	precalc_xorwow_matrix
	.align		8
        /*0008*/ 	.dword	precalc_xorwow_offset_matrix
	.align		8
        /*0010*/ 	.dword	mrg32k3aM1
	.align		8
        /*0018*/ 	.dword	mrg32k3aM2
	.align		8
        /*0020*/ 	.dword	mrg32k3aM1SubSeq
	.align		8
        /*0028*/ 	.dword	mrg32k3aM2SubSeq
	.align		8
        /*0030*/ 	.dword	mrg32k3aM1Seq
	.align		8
        /*0038*/ 	.dword	mrg32k3aM2Seq


//--------------------- .nv.constant3             --------------------------
	.section	.nv.constant3,"a",@progbits
	.align	8
.nv.constant3:
	.type		__cr_lgamma_table,@object
	.size		__cr_lgamma_table,(.L_8 - __cr_lgamma_table)
__cr_lgamma_table:
        /*0000*/ 	.byte	0x00, 0x00, 0x00, 0x00, 0x00, 0x00, 0x00, 0x00, 0x00, 0x00, 0x00, 0x00, 0x00, 0x00, 0x00, 0x00
        /*0010*/ 	.byte	0xef, 0x39, 0xfa, 0xfe, 0x42, 0x2e, 0xe6, 0x3f, 0x02, 0x20, 0x2a, 0xfa, 0x0b, 0xab, 0xfc, 0x3f
        /*0020*/ 	.byte	0xf9, 0x2c, 0x92, 0x7c, 0xa7, 0x6c, 0x09, 0x40, 0xc9, 0x79, 0x44, 0x3c, 0x64, 0x26, 0x13, 0x40
        /*0030*/ 	.byte	0xca, 0x01, 0xcf, 0x3a, 0x27, 0x51, 0x1a, 0x40, 0x30, 0xcc, 0x2d, 0xf3, 0xe1, 0x0c, 0x21, 0x40
        /*0040*/ 	.byte	0x0d, 0xb7, 0xfc, 0x82, 0x8e, 0x35, 0x25, 0x40
.L_8:


//--------------------- .text._Z6vecAddPdS_S_i    --------------------------
	.section	.text._Z6vecAddPdS_S_i,"ax",@progbits
	.align	128
        .global         _Z6vecAddPdS_S_i
        .type           _Z6vecAddPdS_S_i,@function
        .size           _Z6vecAddPdS_S_i,(.L_x_1 - _Z6vecAddPdS_S_i)
        .other          _Z6vecAddPdS_S_i,@"STO_CUDA_ENTRY STV_DEFAULT"
_Z6vecAddPdS_S_i:
.text._Z6vecAddPdS_S_i:
[----:B------:R-:W-:Y:S01]  /*0000*/  LDC R1, c[0x0][0x37c] ;  /* 0x0000df00ff017b82 */ /* 0x000fe20000000800 */
[----:B------:R-:W0:Y:S01]  /*0010*/  S2R R11, SR_CTAID.X ;  /* 0x00000000000b7919 */ /* 0x000e220000002500 */
[----:B------:R-:W0:Y:S01]  /*0020*/  LDCU UR4, c[0x0][0x360] ;  /* 0x00006c00ff0477ac */ /* 0x000e220008000800 */
[----:B------:R-:W0:Y:S01]  /*0030*/  S2R R0, SR_TID.X ;  /* 0x0000000000007919 */ /* 0x000e220000002100 */
[----:B------:R-:W1:Y:S01]  /*0040*/  LDCU UR5, c[0x0][0x398] ;  /* 0x00007300ff0577ac */ /* 0x000e620008000800 */
[----:B0-----:R-:W-:-:S05]  /*0050*/  IMAD R11, R11, UR4, R0 ;  /* 0x000000040b0b7c24 */ /* 0x001fca000f8e0200 */
[----:B-1----:R-:W-:-:S13]  /*0060*/  ISETP.GE.AND P0, PT, R11, UR5, PT ;  /* 0x000000050b007c0c */ /* 0x002fda000bf06270 */
[----:B------:R-:W-:Y:S05]  /*0070*/  @P0 EXIT ;  /* 0x000000000000094d */ /* 0x000fea0003800000 */
[----:B------:R-:W0:Y:S01]  /*0080*/  LDC.64 R2, c[0x0][0x380] ;  /* 0x0000e000ff027b82 */ /* 0x000e220000000a00 */
[----:B------:R-:W1:Y:S07]  /*0090*/  LDCU.64 UR4, c[0x0][0x358] ;  /* 0x00006b00ff0477ac */ /* 0x000e6e0008000a00 */
[----:B------:R-:W2:Y:S08]  /*00a0*/  LDC.64 R4, c[0x0][0x388] ;  /* 0x0000e200ff047b82 */ /* 0x000eb00000000a00 */
[----:B------:R-:W3:Y:S01]  /*00b0*/  LDC.64 R8, c[0x0][0x390] ;  /* 0x0000e400ff087b82 */ /* 0x000ee20000000a00 */
[----:B0-----:R-:W-:-:S06]  /*00c0*/  IMAD.WIDE R2, R11, 0x8, R2 ;  /* 0x000000080b027825 */ /* 0x001fcc00078e0202 */
[----:B-1----:R-:W4:Y:S01]  /*00d0*/  LDG.E.64 R2, desc[UR4][R2.64] ;  /* 0x0000000402027981 */ /* 0x002f22000c1e1b00 */
[----:B--2---:R-:W-:-:S06]  /*00e0*/  IMAD.WIDE R4, R11, 0x8, R4 ;  /* 0x000000080b047825 */ /* 0x004fcc00078e0204 */
[----:B------:R-:W4:Y:S01]  /*00f0*/  LDG.E.64 R4, desc[UR4][R4.64] ;  /* 0x0000000404047981 */ /* 0x000f22000c1e1b00 */
[----:B---3--:R-:W-:Y:S01]  /*0100*/  IMAD.WIDE R8, R11, 0x8, R8 ;  /* 0x000000080b087825 */ /* 0x008fe200078e0208 */
[----:B----4-:R-:W-:-:S07]  /*0110*/  DADD R6, R2, R4 ;  /* 0x0000000002067229 */ /* 0x010fce0000000004 */
[----:B------:R-:W-:Y:S01]  /*0120*/  STG.E.64 desc[UR4][R8.64], R6 ;  /* 0x0000000608007986 */ /* 0x000fe2000c101b04 */
[----:B------:R-:W-:Y:S05]  /*0130*/  EXIT ;  /* 0x000000000000794d */ /* 0x000fea0003800000 */
.L_x_0:
[----:B------:R-:W-:-:S00]  /*0140*/  BRA `(.L_x_0) ;  /* 0xfffffffc00fc7947 */ /* 0x000fc0000383ffff */
[----:B------:R-:W-:-:S00]  /*0150*/  NOP ;  /* 0x0000000000007918 */ /* 0x000fc00000000000 */
        /* <DEDUP_REMOVED lines=10> */
.L_x_1:


//--------------------- .nv.global.init           --------------------------
	.section	.nv.global.init,"aw",@progbits
	.align	4
.nv.global.init:
	.type		mrg32k3aM1SubSeq,@object
	.size		mrg32k3aM1SubSeq,(mrg32k3aM2SubSeq - mrg32k3aM1SubSeq)
mrg32k3aM1SubSeq:
        /*0000*/ 	.byte	0x0b, 0xcc, 0xee, 0x04, 0x73, 0x29, 0x8b, 0x6f, 0xf6, 0x53, 0x03, 0xf6, 0x23, 0xf6, 0xea, 0xda
        /* <DEDUP_REMOVED lines=125> */
	.type		mrg32k3aM2SubSeq,@object
	.size		mrg32k3aM2SubSeq,(mrg32k3aM1 - mrg32k3aM2SubSeq)
mrg32k3aM2SubSeq:
        /* <DEDUP_REMOVED lines=126> */
	.type		mrg32k3aM1,@object
	.size		mrg32k3aM1,(mrg32k3aM1Seq - mrg32k3aM1)
mrg32k3aM1:
        /* <DEDUP_REMOVED lines=144> */
	.type		mrg32k3aM1Seq,@object
	.size		mrg32k3aM1Seq,(mrg32k3aM2 - mrg32k3aM1Seq)
mrg32k3aM1Seq:
        /* <DEDUP_REMOVED lines=144> */
	.type		mrg32k3aM2,@object
	.size		mrg32k3aM2,(mrg32k3aM2Seq - mrg32k3aM2)
mrg32k3aM2:
        /* <DEDUP_REMOVED lines=144> */
	.type		mrg32k3aM2Seq,@object
	.size		mrg32k3aM2Seq,(precalc_xorwow_matrix - mrg32k3aM2Seq)
mrg32k3aM2Seq:
        /* <DEDUP_REMOVED lines=144> */
	.type		precalc_xorwow_matrix,@object
	.size		precalc_xorwow_matrix,(precalc_xorwow_offset_matrix - precalc_xorwow_matrix)
precalc_xorwow_matrix:
        /* <DEDUP_REMOVED lines=6400> */
	.type		precalc_xorwow_offset_matrix,@object
	.size		precalc_xorwow_offset_matrix,(.L_1 - precalc_xorwow_offset_matrix)
precalc_xorwow_offset_matrix:
        /* <DEDUP_REMOVED lines=6400> */
.L_1:


//--------------------- .nv.shared.reserved.0     --------------------------
	.section	.nv.shared.reserved.0,"aw",@nobits
	.weak		__nv_reservedSMEM_offset_0_alias
	.size		__nv_reservedSMEM_offset_0_alias, 0, 64
	.other		__nv_reservedSMEM_offset_0_alias,@"STO_CUDA_RESERVED_SHARED STV_DEFAULT"
__nv_reservedSMEM_offset_0_alias:
	.zero		0
	.zero		64


//--------------------- .nv.constant0._Z6vecAddPdS_S_i --------------------------
	.section	.nv.constant0._Z6vecAddPdS_S_i,"a",@progbits
	.sectionflags	@""
	.align	4
.nv.constant0._Z6vecAddPdS_S_i:
	.zero		924


//--------------------- SYMBOLS --------------------------

	.type		.nv.reservedSmem.offset0,@object
	.size		.nv.reservedSmem.offset0,0x4
